//
// Generated by NVIDIA NVVM Compiler
//
// Compiler Build ID: CL-36424714
// Cuda compilation tools, release 13.0, V13.0.88
// Based on NVVM 20.0.0
//

.version 9.0
.target sm_100
.address_size 64

	// .globl	_Z9etfWeightPdS_S_S_S_S_S_ii

.visible .entry _Z9etfWeightPdS_S_S_S_S_S_ii(
	.param .u64 .ptr .align 1 _Z9etfWeightPdS_S_S_S_S_S_ii_param_0,
	.param .u64 .ptr .align 1 _Z9etfWeightPdS_S_S_S_S_S_ii_param_1,
	.param .u64 .ptr .align 1 _Z9etfWeightPdS_S_S_S_S_S_ii_param_2,
	.param .u64 .ptr .align 1 _Z9etfWeightPdS_S_S_S_S_S_ii_param_3,
	.param .u64 .ptr .align 1 _Z9etfWeightPdS_S_S_S_S_S_ii_param_4,
	.param .u64 .ptr .align 1 _Z9etfWeightPdS_S_S_S_S_S_ii_param_5,
	.param .u64 .ptr .align 1 _Z9etfWeightPdS_S_S_S_S_S_ii_param_6,
	.param .u32 _Z9etfWeightPdS_S_S_S_S_S_ii_param_7,
	.param .u32 _Z9etfWeightPdS_S_S_S_S_S_ii_param_8
)
{
	.reg .pred 	%p<68>;
	.reg .b32 	%r<42>;
	.reg .b64 	%rd<54>;
	.reg .b64 	%fd<89>;

	ld.param.u32 	%r16, [_Z9etfWeightPdS_S_S_S_S_S_ii_param_7];
	ld.param.u32 	%r15, [_Z9etfWeightPdS_S_S_S_S_S_ii_param_8];
	mov.u32 	%r17, %ctaid.x;
	mov.u32 	%r18, %ntid.x;
	mov.u32 	%r19, %tid.x;
	mad.lo.s32 	%r1, %r17, %r18, %r19;
	mov.u32 	%r20, %ctaid.y;
	mov.u32 	%r21, %ntid.y;
	mov.u32 	%r22, %tid.y;
	mad.lo.s32 	%r23, %r20, %r21, %r22;
	setp.ge.s32 	%p1, %r1, %r15;
	setp.ge.s32 	%p2, %r23, %r16;
	or.pred  	%p3, %p1, %p2;
	mov.f64 	%fd82, 0d0000000000000000;
	@%p3 bra 	$L__BB0_37;
	ld.param.u64 	%rd49, [_Z9etfWeightPdS_S_S_S_S_S_ii_param_4];
	ld.param.u64 	%rd47, [_Z9etfWeightPdS_S_S_S_S_S_ii_param_3];
	cvta.to.global.u64 	%rd8, %rd47;
	cvta.to.global.u64 	%rd9, %rd49;
	mad.lo.s32 	%r3, %r15, %r23, %r1;
	mul.wide.s32 	%rd10, %r3, 8;
	add.s64 	%rd11, %rd8, %rd10;
	ld.global.f64 	%fd40, [%rd11];
	add.s64 	%rd12, %rd9, %rd10;
	ld.global.f64 	%fd41, [%rd12];
	cvt.rn.f64.s32 	%fd42, %r1;
	cvt.rn.f64.u32 	%fd43, %r23;
	fma.rn.f64 	%fd1, %fd40, 0dC010000000000000, %fd42;
	fma.rn.f64 	%fd44, %fd41, 0dC010000000000000, %fd43;
	fma.rn.f64 	%fd3, %fd40, 0dC008000000000000, %fd42;
	fma.rn.f64 	%fd4, %fd41, 0dC008000000000000, %fd43;
	add.f64 	%fd45, %fd40, %fd40;
	sub.f64 	%fd5, %fd42, %fd45;
	add.f64 	%fd46, %fd41, %fd41;
	sub.f64 	%fd6, %fd43, %fd46;
	sub.f64 	%fd7, %fd42, %fd40;
	sub.f64 	%fd8, %fd43, %fd41;
	fma.rn.f64 	%fd9, %fd40, 0d0000000000000000, %fd42;
	fma.rn.f64 	%fd10, %fd41, 0d0000000000000000, %fd43;
	add.f64 	%fd11, %fd40, %fd42;
	add.f64 	%fd12, %fd41, %fd43;
	fma.rn.f64 	%fd13, %fd40, 0d4000000000000000, %fd42;
	fma.rn.f64 	%fd14, %fd41, 0d4000000000000000, %fd43;
	fma.rn.f64 	%fd15, %fd40, 0d4008000000000000, %fd42;
	fma.rn.f64 	%fd16, %fd41, 0d4008000000000000, %fd43;
	fma.rn.f64 	%fd17, %fd40, 0d4010000000000000, %fd42;
	fma.rn.f64 	%fd18, %fd41, 0d4010000000000000, %fd43;
	cvt.rn.f64.s32 	%fd19, %r15;
	cvt.rn.f64.u32 	%fd47, %r16;
	mul.lo.s32 	%r4, %r15, %r16;
	setp.ltu.f64 	%p4, %fd1, 0d0000000000000000;
	setp.geu.f64 	%p5, %fd1, %fd19;
	setp.ltu.f64 	%p6, %fd44, 0d0000000000000000;
	or.pred  	%p7, %p4, %p6;
	or.pred  	%p8, %p7, %p5;
	setp.geu.f64 	%p9, %fd44, %fd47;
	or.pred  	%p10, %p8, %p9;
	@%p10 bra 	$L__BB0_4;
	add.f64 	%fd49, %fd1, 0d3FE0000000000000;
	cvt.rzi.s32.f64 	%r24, %fd49;
	add.f64 	%fd50, %fd44, 0d3FE0000000000000;
	cvt.rzi.s32.f64 	%r25, %fd50;
	mad.lo.s32 	%r5, %r25, %r15, %r24;
	setp.ge.s32 	%p11, %r5, %r4;
	@%p11 bra 	$L__BB0_4;
	ld.param.u64 	%rd51, [_Z9etfWeightPdS_S_S_S_S_S_ii_param_5];
	cvta.to.global.u64 	%rd13, %rd51;
	mul.wide.s32 	%rd14, %r5, 8;
	add.s64 	%rd15, %rd13, %rd14;
	ld.global.f64 	%fd51, [%rd15];
	add.f64 	%fd82, %fd51, 0d0000000000000000;
$L__BB0_4:
	setp.ltu.f64 	%p12, %fd3, 0d0000000000000000;
	setp.geu.f64 	%p13, %fd3, %fd19;
	or.pred  	%p14, %p12, %p13;
	@%p14 bra 	$L__BB0_8;
	setp.ltu.f64 	%p15, %fd4, 0d0000000000000000;
	setp.geu.f64 	%p16, %fd4, %fd47;
	or.pred  	%p17, %p15, %p16;
	@%p17 bra 	$L__BB0_8;
	add.f64 	%fd52, %fd3, 0d3FE0000000000000;
	cvt.rzi.s32.f64 	%r26, %fd52;
	add.f64 	%fd53, %fd4, 0d3FE0000000000000;
	cvt.rzi.s32.f64 	%r27, %fd53;
	mad.lo.s32 	%r6, %r27, %r15, %r26;
	setp.ge.s32 	%p18, %r6, %r4;
	@%p18 bra 	$L__BB0_8;
	ld.param.u64 	%rd52, [_Z9etfWeightPdS_S_S_S_S_S_ii_param_5];
	cvta.to.global.u64 	%rd16, %rd52;
	mul.wide.s32 	%rd17, %r6, 8;
	add.s64 	%rd18, %rd16, %rd17;
	ld.global.f64 	%fd54, [%rd18];
	add.f64 	%fd82, %fd82, %fd54;
$L__BB0_8:
	ld.param.u64 	%rd53, [_Z9etfWeightPdS_S_S_S_S_S_ii_param_5];
	cvta.to.global.u64 	%rd1, %rd53;
	setp.ltu.f64 	%p19, %fd5, 0d0000000000000000;
	setp.geu.f64 	%p20, %fd5, %fd19;
	or.pred  	%p21, %p19, %p20;
	@%p21 bra 	$L__BB0_12;
	setp.ltu.f64 	%p22, %fd6, 0d0000000000000000;
	setp.geu.f64 	%p23, %fd6, %fd47;
	or.pred  	%p24, %p22, %p23;
	@%p24 bra 	$L__BB0_12;
	add.f64 	%fd55, %fd5, 0d3FE0000000000000;
	cvt.rzi.s32.f64 	%r28, %fd55;
	add.f64 	%fd56, %fd6, 0d3FE0000000000000;
	cvt.rzi.s32.f64 	%r29, %fd56;
	mad.lo.s32 	%r7, %r29, %r15, %r28;
	setp.ge.s32 	%p25, %r7, %r4;
	@%p25 bra 	$L__BB0_12;
	mul.wide.s32 	%rd19, %r7, 8;
	add.s64 	%rd20, %rd1, %rd19;
	ld.global.f64 	%fd57, [%rd20];
	add.f64 	%fd82, %fd82, %fd57;
$L__BB0_12:
	setp.ltu.f64 	%p26, %fd7, 0d0000000000000000;
	setp.geu.f64 	%p27, %fd7, %fd19;
	or.pred  	%p28, %p26, %p27;
	@%p28 bra 	$L__BB0_16;
	setp.ltu.f64 	%p29, %fd8, 0d0000000000000000;
	setp.geu.f64 	%p30, %fd8, %fd47;
	or.pred  	%p31, %p29, %p30;
	@%p31 bra 	$L__BB0_16;
	add.f64 	%fd58, %fd7, 0d3FE0000000000000;
	cvt.rzi.s32.f64 	%r30, %fd58;
	add.f64 	%fd59, %fd8, 0d3FE0000000000000;
	cvt.rzi.s32.f64 	%r31, %fd59;
	mad.lo.s32 	%r8, %r31, %r15, %r30;
	setp.ge.s32 	%p32, %r8, %r4;
	@%p32 bra 	$L__BB0_16;
	mul.wide.s32 	%rd21, %r8, 8;
	add.s64 	%rd22, %rd1, %rd21;
	ld.global.f64 	%fd60, [%rd22];
	add.f64 	%fd82, %fd82, %fd60;
$L__BB0_16:
	setp.ltu.f64 	%p33, %fd9, 0d0000000000000000;
	setp.geu.f64 	%p34, %fd9, %fd19;
	or.pred  	%p35, %p33, %p34;
	@%p35 bra 	$L__BB0_20;
	setp.ltu.f64 	%p36, %fd10, 0d0000000000000000;
	setp.geu.f64 	%p37, %fd10, %fd47;
	or.pred  	%p38, %p36, %p37;
	@%p38 bra 	$L__BB0_20;
	add.f64 	%fd61, %fd9, 0d3FE0000000000000;
	cvt.rzi.s32.f64 	%r32, %fd61;
	add.f64 	%fd62, %fd10, 0d3FE0000000000000;
	cvt.rzi.s32.f64 	%r33, %fd62;
	mad.lo.s32 	%r9, %r33, %r15, %r32;
	setp.ge.s32 	%p39, %r9, %r4;
	@%p39 bra 	$L__BB0_20;
	mul.wide.s32 	%rd23, %r9, 8;
	add.s64 	%rd24, %rd1, %rd23;
	ld.global.f64 	%fd63, [%rd24];
	add.f64 	%fd82, %fd82, %fd63;
$L__BB0_20:
	setp.ltu.f64 	%p40, %fd11, 0d0000000000000000;
	setp.geu.f64 	%p41, %fd11, %fd19;
	or.pred  	%p42, %p40, %p41;
	@%p42 bra 	$L__BB0_24;
	setp.ltu.f64 	%p43, %fd12, 0d0000000000000000;
	setp.geu.f64 	%p44, %fd12, %fd47;
	or.pred  	%p45, %p43, %p44;
	@%p45 bra 	$L__BB0_24;
	add.f64 	%fd64, %fd11, 0d3FE0000000000000;
	cvt.rzi.s32.f64 	%r34, %fd64;
	add.f64 	%fd65, %fd12, 0d3FE0000000000000;
	cvt.rzi.s32.f64 	%r35, %fd65;
	mad.lo.s32 	%r10, %r35, %r15, %r34;
	setp.ge.s32 	%p46, %r10, %r4;
	@%p46 bra 	$L__BB0_24;
	mul.wide.s32 	%rd25, %r10, 8;
	add.s64 	%rd26, %rd1, %rd25;
	ld.global.f64 	%fd66, [%rd26];
	add.f64 	%fd82, %fd82, %fd66;
$L__BB0_24:
	setp.ltu.f64 	%p47, %fd13, 0d0000000000000000;
	setp.geu.f64 	%p48, %fd13, %fd19;
	or.pred  	%p49, %p47, %p48;
	@%p49 bra 	$L__BB0_28;
	setp.ltu.f64 	%p50, %fd14, 0d0000000000000000;
	setp.geu.f64 	%p51, %fd14, %fd47;
	or.pred  	%p52, %p50, %p51;
	@%p52 bra 	$L__BB0_28;
	add.f64 	%fd67, %fd13, 0d3FE0000000000000;
	cvt.rzi.s32.f64 	%r36, %fd67;
	add.f64 	%fd68, %fd14, 0d3FE0000000000000;
	cvt.rzi.s32.f64 	%r37, %fd68;
	mad.lo.s32 	%r11, %r37, %r15, %r36;
	setp.ge.s32 	%p53, %r11, %r4;
	@%p53 bra 	$L__BB0_28;
	mul.wide.s32 	%rd27, %r11, 8;
	add.s64 	%rd28, %rd1, %rd27;
	ld.global.f64 	%fd69, [%rd28];
	add.f64 	%fd82, %fd82, %fd69;
$L__BB0_28:
	setp.ltu.f64 	%p54, %fd15, 0d0000000000000000;
	setp.geu.f64 	%p55, %fd15, %fd19;
	or.pred  	%p56, %p54, %p55;
	@%p56 bra 	$L__BB0_32;
	setp.ltu.f64 	%p57, %fd16, 0d0000000000000000;
	setp.geu.f64 	%p58, %fd16, %fd47;
	or.pred  	%p59, %p57, %p58;
	@%p59 bra 	$L__BB0_32;
	add.f64 	%fd70, %fd15, 0d3FE0000000000000;
	cvt.rzi.s32.f64 	%r38, %fd70;
	add.f64 	%fd71, %fd16, 0d3FE0000000000000;
	cvt.rzi.s32.f64 	%r39, %fd71;
	mad.lo.s32 	%r12, %r39, %r15, %r38;
	setp.ge.s32 	%p60, %r12, %r4;
	@%p60 bra 	$L__BB0_32;
	mul.wide.s32 	%rd29, %r12, 8;
	add.s64 	%rd30, %rd1, %rd29;
	ld.global.f64 	%fd72, [%rd30];
	add.f64 	%fd82, %fd82, %fd72;
$L__BB0_32:
	setp.ltu.f64 	%p61, %fd17, 0d0000000000000000;
	setp.geu.f64 	%p62, %fd17, %fd19;
	or.pred  	%p63, %p61, %p62;
	@%p63 bra 	$L__BB0_36;
	setp.ltu.f64 	%p64, %fd18, 0d0000000000000000;
	setp.geu.f64 	%p65, %fd18, %fd47;
	or.pred  	%p66, %p64, %p65;
	@%p66 bra 	$L__BB0_36;
	add.f64 	%fd73, %fd17, 0d3FE0000000000000;
	cvt.rzi.s32.f64 	%r40, %fd73;
	add.f64 	%fd74, %fd18, 0d3FE0000000000000;
	cvt.rzi.s32.f64 	%r41, %fd74;
	mad.lo.s32 	%r13, %r41, %r15, %r40;
	setp.ge.s32 	%p67, %r13, %r4;
	@%p67 bra 	$L__BB0_36;
	mul.wide.s32 	%rd31, %r13, 8;
	add.s64 	%rd32, %rd1, %rd31;
	ld.global.f64 	%fd75, [%rd32];
	add.f64 	%fd82, %fd82, %fd75;
$L__BB0_36:
	ld.param.u64 	%rd50, [_Z9etfWeightPdS_S_S_S_S_S_ii_param_4];
	ld.param.u64 	%rd48, [_Z9etfWeightPdS_S_S_S_S_S_ii_param_3];
	ld.param.u64 	%rd46, [_Z9etfWeightPdS_S_S_S_S_S_ii_param_2];
	ld.param.u64 	%rd45, [_Z9etfWeightPdS_S_S_S_S_S_ii_param_1];
	ld.param.u64 	%rd44, [_Z9etfWeightPdS_S_S_S_S_S_ii_param_0];
	bar.sync 	0;
	div.rn.f64 	%fd76, %fd82, 0d4022000000000000;
	cvta.to.global.u64 	%rd33, %rd46;
	mul.wide.s32 	%rd34, %r3, 8;
	add.s64 	%rd35, %rd33, %rd34;
	st.global.f64 	[%rd35], %fd76;
	cvta.to.global.u64 	%rd36, %rd48;
	add.s64 	%rd37, %rd36, %rd34;
	ld.global.f64 	%fd77, [%rd37];
	cvta.to.global.u64 	%rd38, %rd44;
	add.s64 	%rd39, %rd38, %rd34;
	st.global.f64 	[%rd39], %fd77;
	cvta.to.global.u64 	%rd40, %rd50;
	add.s64 	%rd41, %rd40, %rd34;
	ld.global.f64 	%fd78, [%rd41];
	cvta.to.global.u64 	%rd42, %rd45;
	add.s64 	%rd43, %rd42, %rd34;
	st.global.f64 	[%rd43], %fd78;
$L__BB0_37:
	ret;

}


// ===== COMPILED SASS (sm_100) =====

	.target	sm_100

	.elftype	@"ET_EXEC"


//--------------------- .note.nv.tkinfo           --------------------------
	.section	.note.nv.tkinfo,"",@"SHT_NOTE"
	.sectionflags	@"SHF_NOTE_NV_TKINFO"
	.tkinfo
        /*0018*/ 	.word	0x00000002
        /*0030*/ 	.string	""
        /*0030*/ 	.string	"ptxas"
        /*0030*/ 	.string	"Cuda compilation tools, release 13.0, V13.0.88"
        /*0030*/ 	.string	"Build cuda_13.0.r13.0/compiler.36424714_0"
        /*0030*/ 	.string	"-arch sm_100 -m 64 "



//--------------------- .note.nv.cuinfo           --------------------------
	.section	.note.nv.cuinfo,"",@"SHT_NOTE"
	.sectionflags	@"SHF_NOTE_NV_CUINFO"
        /*0018*/ 	.short	0x0002
        /*001a*/ 	.short	0x0064
        /*001c*/ 	.short	0x0082
	.zero		2


//--------------------- .nv.info                  --------------------------
	.section	.nv.info,"",@"SHT_CUDA_INFO"
	.align	4


	//----- nvinfo : EIATTR_REGCOUNT
	.align		4
        /*0000*/ 	.byte	0x04, 0x2f
        /*0002*/ 	.short	(.L_1 - .L_0)
	.align		4
.L_0:
        /*0004*/ 	.word	index@(_Z9etfWeightPdS_S_S_S_S_S_ii)
        /*0008*/ 	.word	0x00000030


	//----- nvinfo : EIATTR_FRAME_SIZE
	.align		4
.L_1:
        /*000c*/ 	.byte	0x04, 0x11
        /*000e*/ 	.short	(.L_3 - .L_2)
	.align		4
.L_2:
        /*0010*/ 	.word	index@($__internal_0_$__cuda_sm20_div_rn_f64_full)
        /*0014*/ 	.word	0x00000000


	//----- nvinfo : EIATTR_FRAME_SIZE
	.align		4
.L_3:
        /*0018*/ 	.byte	0x04, 0x11
        /*001a*/ 	.short	(.L_5 - .L_4)
	.align		4
.L_4:
        /*001c*/ 	.word	index@(_Z9etfWeightPdS_S_S_S_S_S_ii)
        /*0020*/ 	.word	0x00000000


	//----- nvinfo : EIATTR_MIN_STACK_SIZE
	.align		4
.L_5:
        /*0024*/ 	.byte	0x04, 0x12
        /*0026*/ 	.short	(.L_7 - .L_6)
	.align		4
.L_6:
        /*0028*/ 	.word	index@(_Z9etfWeightPdS_S_S_S_S_S_ii)
        /*002c*/ 	.word	0x00000000
.L_7:


//--------------------- .nv.compat                --------------------------
	.section	.nv.compat,"",@"SHT_CUDA_COMPAT_INFO"
	.align	4
        /*0000*/ 	.byte	0x02, 0x09, 0x00, 0x00, 0x02, 0x02, 0x01, 0x00, 0x02, 0x05, 0x05, 0x00, 0x03, 0x07, 0x01, 0x01
        /*0010*/ 	.byte	0x02, 0x03, 0x00, 0x00, 0x02, 0x06, 0x01, 0x00, 0x04, 0x0b, 0x08, 0x00, 0x01, 0x00, 0x00, 0x00
        /*0020*/ 	.byte	0x00, 0x00, 0x00, 0x00


//--------------------- .nv.info._Z9etfWeightPdS_S_S_S_S_S_ii --------------------------
	.section	.nv.info._Z9etfWeightPdS_S_S_S_S_S_ii,"",@"SHT_CUDA_INFO"
	.sectionflags	@""
	.align	4


	//----- nvinfo : EIATTR_CUDA_API_VERSION
	.align		4
        /*0000*/ 	.byte	0x04, 0x37
        /*0002*/ 	.short	(.L_9 - .L_8)
.L_8:
        /*0004*/ 	.word	0x00000082


	//----- nvinfo : EIATTR_KPARAM_INFO
	.align		4
.L_9:
        /*0008*/ 	.byte	0x04, 0x17
        /*000a*/ 	.short	(.L_11 - .L_10)
.L_10:
        /*000c*/ 	.word	0x00000000
        /*0010*/ 	.short	0x0008
        /*0012*/ 	.short	0x003c
        /*0014*/ 	.byte	0x00, 0xf0, 0x11, 0x00


	//----- nvinfo : EIATTR_KPARAM_INFO
	.align		4
.L_11:
        /*0018*/ 	.byte	0x04, 0x17
        /*001a*/ 	.short	(.L_13 - .L_12)
.L_12:
        /*001c*/ 	.word	0x00000000
        /*0020*/ 	.short	0x0007
        /*0022*/ 	.short	0x0038
        /*0024*/ 	.byte	0x00, 0xf0, 0x11, 0x00


	//----- nvinfo : EIATTR_KPARAM_INFO
	.align		4
.L_13:
        /*0028*/ 	.byte	0x04, 0x17
        /*002a*/ 	.short	(.L_15 - .L_14)
.L_14:
        /*002c*/ 	.word	0x00000000
        /*0030*/ 	.short	0x0006
        /*0032*/ 	.short	0x0030
        /*0034*/ 	.byte	0x00, 0xf5, 0x21, 0x00


	//----- nvinfo : EIATTR_KPARAM_INFO
	.align		4
.L_15:
        /*0038*/ 	.byte	0x04, 0x17
        /*003a*/ 	.short	(.L_17 - .L_16)
.L_16:
        /*003c*/ 	.word	0x00000000
        /*0040*/ 	.short	0x0005
        /*0042*/ 	.short	0x0028
        /*0044*/ 	.byte	0x00, 0xf5, 0x21, 0x00


	//----- nvinfo : EIATTR_KPARAM_INFO
	.align		4
.L_17:
        /*0048*/ 	.byte	0x04, 0x17
        /*004a*/ 	.short	(.L_19 - .L_18)
.L_18:
        /*004c*/ 	.word	0x00000000
        /*0050*/ 	.short	0x0004
        /*0052*/ 	.short	0x0020
        /*0054*/ 	.byte	0x00, 0xf5, 0x21, 0x00


	//----- nvinfo : EIATTR_KPARAM_INFO
	.align		4
.L_19:
        /*0058*/ 	.byte	0x04, 0x17
        /*005a*/ 	.short	(.L_21 - .L_20)
.L_20:
        /*005c*/ 	.word	0x00000000
        /*0060*/ 	.short	0x0003
        /*0062*/ 	.short	0x0018
        /*0064*/ 	.byte	0x00, 0xf5, 0x21, 0x00


	//----- nvinfo : EIATTR_KPARAM_INFO
	.align		4
.L_21:
        /*0068*/ 	.byte	0x04, 0x17
        /*006a*/ 	.short	(.L_23 - .L_22)
.L_22:
        /*006c*/ 	.word	0x00000000
        /*0070*/ 	.short	0x0002
        /*0072*/ 	.short	0x0010
        /*0074*/ 	.byte	0x00, 0xf5, 0x21, 0x00


	//----- nvinfo : EIATTR_KPARAM_INFO
	.align		4
.L_23:
        /*0078*/ 	.byte	0x04, 0x17
        /*007a*/ 	.short	(.L_25 - .L_24)
.L_24:
        /*007c*/ 	.word	0x00000000
        /*0080*/ 	.short	0x0001
        /*0082*/ 	.short	0x0008
        /*0084*/ 	.byte	0x00, 0xf5, 0x21, 0x00


	//----- nvinfo : EIATTR_KPARAM_INFO
	.align		4
.L_25:
        /*0088*/ 	.byte	0x04, 0x17
        /*008a*/ 	.short	(.L_27 - .L_26)
.L_26:
        /*008c*/ 	.word	0x00000000
        /*0090*/ 	.short	0x0000
        /*0092*/ 	.short	0x0000
        /*0094*/ 	.byte	0x00, 0xf5, 0x21, 0x00


	//----- nvinfo : EIATTR_SPARSE_MMA_MASK
	.align		4
.L_27:
        /*0098*/ 	.byte	0x03, 0x50
        /*009a*/ 	.short	0x0000


	//----- nvinfo : EIATTR_MAXREG_COUNT
	.align		4
        /*009c*/ 	.byte	0x03, 0x1b
        /*009e*/ 	.short	0x00ff


	//----- nvinfo : EIATTR_NUM_BARRIERS
	.align		4
        /*00a0*/ 	.byte	0x02, 0x4c
        /*00a2*/ 	.byte	0x01
	.zero		1


	//----- nvinfo : EIATTR_MERCURY_ISA_VERSION
	.align		4
        /*00a4*/ 	.byte	0x03, 0x5f
        /*00a6*/ 	.short	0x0101


	//----- nvinfo : EIATTR_VRC_CTA_INIT_COUNT
	.align		4
        /*00a8*/ 	.byte	0x02, 0x4a
	.zero		1
	.zero		1


	//----- nvinfo : EIATTR_EXIT_INSTR_OFFSETS
	.align		4
        /*00ac*/ 	.byte	0x04, 0x1c
        /*00ae*/ 	.short	(.L_29 - .L_28)


	//   ....[0]....
.L_28:
        /*00b0*/ 	.word	0x000000c0


	//   ....[1]....
        /*00b4*/ 	.word	0x00001030


	//----- nvinfo : EIATTR_CRS_STACK_SIZE
	.align		4
.L_29:
        /*00b8*/ 	.byte	0x04, 0x1e
        /*00ba*/ 	.short	(.L_31 - .L_30)
.L_30:
        /*00bc*/ 	.word	0x00000000


	//----- nvinfo : EIATTR_CBANK_PARAM_SIZE
	.align		4
.L_31:
        /*00c0*/ 	.byte	0x03, 0x19
        /*00c2*/ 	.short	0x0040


	//----- nvinfo : EIATTR_PARAM_CBANK
	.align		4
        /*00c4*/ 	.byte	0x04, 0x0a
        /*00c6*/ 	.short	(.L_33 - .L_32)
	.align		4
.L_32:
        /*00c8*/ 	.word	index@(.nv.constant0._Z9etfWeightPdS_S_S_S_S_S_ii)
        /*00cc*/ 	.short	0x0380
        /*00ce*/ 	.short	0x0040


	//----- nvinfo : EIATTR_SW_WAR
	.align		4
.L_33:
        /*00d0*/ 	.byte	0x04, 0x36
        /*00d2*/ 	.short	(.L_35 - .L_34)
.L_34:
        /*00d4*/ 	.word	0x00000008
.L_35:


//--------------------- .nv.callgraph             --------------------------
	.section	.nv.callgraph,"",@"SHT_CUDA_CALLGRAPH"
	.align	4
	.sectionentsize	8
	.align		4
        /*0000*/ 	.word	0x00000000
	.align		4
        /*0004*/ 	.word	0xffffffff
	.align		4
        /*0008*/ 	.word	0x00000000
	.align		4
        /*000c*/ 	.word	0xfffffffe
	.align		4
        /*0010*/ 	.word	0x00000000
	.align		4
        /*0014*/ 	.word	0xfffffffd
	.align		4
        /*0018*/ 	.word	0x00000000
	.align		4
        /*001c*/ 	.word	0xfffffffc


//--------------------- .text._Z9etfWeightPdS_S_S_S_S_S_ii --------------------------
	.section	.text._Z9etfWeightPdS_S_S_S_S_S_ii,"ax",@progbits
	.align	128
        .global         _Z9etfWeightPdS_S_S_S_S_S_ii
        .type           _Z9etfWeightPdS_S_S_S_S_S_ii,@function
        .size           _Z9etfWeightPdS_S_S_S_S_S_ii,(.L_x_25 - _Z9etfWeightPdS_S_S_S_S_S_ii)
        .other          _Z9etfWeightPdS_S_S_S_S_S_ii,@"STO_CUDA_ENTRY STV_DEFAULT"
_Z9etfWeightPdS_S_S_S_S_S_ii:
.text._Z9etfWeightPdS_S_S_S_S_S_ii:
[----:B------:R-:W-:Y:S01]  /*0000*/  LDC R1, c[0x0][0x37c] ;  /* 0x0000df00ff017b82 */ /* 0x000fe20000000800 */
[----:B------:R-:W0:Y:S07]  /*0010*/  S2R R0, SR_TID.Y ;  /* 0x0000000000007919 */ /* 0x000e2e0000002200 */
[----:B------:R-:W1:Y:S01]  /*0020*/  LDC R16, c[0x0][0x360] ;  /* 0x0000d800ff107b82 */ /* 0x000e620000000800 */
[----:B------:R-:W2:Y:S01]  /*0030*/  LDCU.64 UR4, c[0x0][0x3b8] ;  /* 0x00007700ff0477ac */ /* 0x000ea20008000a00 */
[----:B------:R-:W1:Y:S06]  /*0040*/  S2R R3, SR_TID.X ;  /* 0x0000000000037919 */ /* 0x000e6c0000002100 */
[----:B------:R-:W0:Y:S08]  /*0050*/  S2UR UR7, SR_CTAID.Y ;  /* 0x00000000000779c3 */ /* 0x000e300000002600 */
[----:B------:R-:W0:Y:S08]  /*0060*/  LDC R39, c[0x0][0x364] ;  /* 0x0000d900ff277b82 */ /* 0x000e300000000800 */
[----:B------:R-:W1:Y:S01]  /*0070*/  S2UR UR6, SR_CTAID.X ;  /* 0x00000000000679c3 */ /* 0x000e620000002500 */
[----:B0-----:R-:W-:-:S05]  /*0080*/  IMAD R39, R39, UR7, R0 ;  /* 0x0000000727277c24 */ /* 0x001fca000f8e0200 */
[----:B--2---:R-:W-:Y:S01]  /*0090*/  ISETP.GE.AND P0, PT, R39, UR4, PT ;  /* 0x0000000427007c0c */ /* 0x004fe2000bf06270 */
[----:B-1----:R-:W-:-:S05]  /*00a0*/  IMAD R16, R16, UR6, R3 ;  /* 0x0000000610107c24 */ /* 0x002fca000f8e0203 */
[----:B------:R-:W-:-:S13]  /*00b0*/  ISETP.GE.OR P0, PT, R16, UR5, P0 ;  /* 0x0000000510007c0c */ /* 0x000fda0008706670 */
[----:B------:R-:W-:Y:S05]  /*00c0*/  @P0 EXIT ;  /* 0x000000000000094d */ /* 0x000fea0003800000 */
[----:B------:R-:W0:Y:S01]  /*00d0*/  LDC.64 R34, c[0x0][0x3a0] ;  /* 0x0000e800ff227b82 */ /* 0x000e220000000a00 */
[----:B------:R-:W1:Y:S01]  /*00e0*/  LDCU.64 UR6, c[0x0][0x358] ;  /* 0x00006b00ff0677ac */ /* 0x000e620008000a00 */
[----:B------:R-:W-:-:S06]  /*00f0*/  IMAD R0, R39, UR5, R16 ;  /* 0x0000000527007c24 */ /* 0x000fcc000f8e0210 */
[----:B------:R-:W2:Y:S01]  /*0100*/  LDC.64 R2, c[0x0][0x398] ;  /* 0x0000e600ff027b82 */ /* 0x000ea20000000a00 */
[----:B0-----:R-:W-:-:S06]  /*0110*/  IMAD.WIDE R34, R0, 0x8, R34 ;  /* 0x0000000800227825 */ /* 0x001fcc00078e0222 */
[----:B-1----:R-:W3:Y:S01]  /*0120*/  LDG.E.64 R34, desc[UR6][R34.64] ;  /* 0x0000000622227981 */ /* 0x002ee2000c1e1b00 */
[----:B--2---:R-:W-:-:S06]  /*0130*/  IMAD.WIDE R2, R0, 0x8, R2 ;  /* 0x0000000800027825 */ /* 0x004fcc00078e0202 */
[----:B------:R-:W2:Y:S01]  /*0140*/  LDG.E.64 R2, desc[UR6][R2.64] ;  /* 0x0000000602027981 */ /* 0x000ea2000c1e1b00 */
[----:B------:R-:W3:Y:S08]  /*0150*/  I2F.F64.U32 R38, R39 ;  /* 0x0000002700267312 */ /* 0x000ef00000201800 */
[----:B------:R-:W2:Y:S08]  /*0160*/  I2F.F64 R16, R16 ;  /* 0x0000001000107312 */ /* 0x000eb00000201c00 */
[----:B------:R-:W0:Y:S08]  /*0170*/  I2F.F64 R40, UR5 ;  /* 0x0000000500287d12 */ /* 0x000e300008201c00 */
[----:B------:R-:W1:Y:S01]  /*0180*/  I2F.F64.U32 R42, UR4 ;  /* 0x00000004002a7d12 */ /* 0x000e620008201800 */
[----:B------:R-:W-:Y:S01]  /*0190*/  UIMAD UR4, UR4, UR5, URZ ;  /* 0x00000005040472a4 */ /* 0x000fe2000f8e02ff */
[----:B------:R-:W-:Y:S01]  /*01a0*/  BSSY.RECONVERGENT B0, `(.L_x_0) ;  /* 0x0000026000007945 */ /* 0x000fe20003800200 */
[----:B---3--:R-:W-:-:S02]  /*01b0*/  DFMA R14, R34, -4, R38 ;  /* 0xc0100000220e782b */ /* 0x008fc40000000026 */
[----:B--2---:R-:W-:-:S06]  /*01c0*/  DFMA R32, R2, -4, R16 ;  /* 0xc01000000220782b */ /* 0x004fcc0000000010 */
[----:B------:R-:W-:-:S06]  /*01d0*/  DSETP.GE.AND P0, PT, R14, RZ, PT ;  /* 0x000000ff0e00722a */ /* 0x000fcc0003f06000 */
[----:B------:R-:W-:-:S06]  /*01e0*/  DSETP.LTU.OR P0, PT, R32, RZ, !P0 ;  /* 0x000000ff2000722a */ /* 0x000fcc0004709400 */
[----:B0-----:R-:W-:Y:S02]  /*01f0*/  DSETP.GEU.OR P0, PT, R32, R40, P0 ;  /* 0x000000282000722a */ /* 0x001fe4000070e400 */
[----:B------:R-:W-:-:S04]  /*0200*/  DADD R4, R2, R2 ;  /* 0x0000000002047229 */ /* 0x000fc80000000002 */
[----:B-1----:R-:W-:Y:S02]  /*0210*/  DSETP.GEU.OR P0, PT, R14, R42, P0 ;  /* 0x0000002a0e00722a */ /* 0x002fe4000070e400 */
[----:B------:R-:W-:Y:S02]  /*0220*/  DADD R36, R34, R34 ;  /* 0x0000000022247229 */ /* 0x000fe40000000022 */
[C-C-:B------:R-:W-:Y:S02]  /*0230*/  DFMA R30, R2.reuse, -3, R16.reuse ;  /* 0xc0080000021e782b */ /* 0x140fe40000000010 */
[C-C-:B------:R-:W-:Y:S02]  /*0240*/  DADD R28, -R2.reuse, R16.reuse ;  /* 0x00000000021c7229 */ /* 0x140fe40000000110 */
[--C-:B------:R-:W-:Y:S02]  /*0250*/  DFMA R26, RZ, R2, R16.reuse ;  /* 0x00000002ff1a722b */ /* 0x100fe40000000010 */
[----:B------:R-:W-:-:S02]  /*0260*/  DADD R24, R2, R16 ;  /* 0x0000000002187229 */ /* 0x000fc40000000010 */
[C-C-:B------:R-:W-:Y:S02]  /*0270*/  DFMA R22, R2.reuse, 2, R16.reuse ;  /* 0x400000000216782b */ /* 0x140fe40000000010 */
[C-C-:B------:R-:W-:Y:S02]  /*0280*/  DFMA R20, R2.reuse, 3, R16.reuse ;  /* 0x400800000214782b */ /* 0x140fe40000000010 */
[----:B------:R-:W-:Y:S02]  /*0290*/  DFMA R18, R2, 4, R16 ;  /* 0x401000000212782b */ /* 0x000fe40000000010 */
[----:B------:R-:W-:Y:S02]  /*02a0*/  DADD R16, R16, -R4 ;  /* 0x0000000010107229 */ /* 0x000fe40000000804 */
[C-C-:B------:R-:W-:Y:S02]  /*02b0*/  DFMA R12, R34.reuse, -3, R38.reuse ;  /* 0xc0080000220c782b */ /* 0x140fe40000000026 */
[----:B------:R-:W-:-:S02]  /*02c0*/  DADD R10, -R34, R38 ;  /* 0x00000000220a7229 */ /* 0x000fc40000000126 */
[--C-:B------:R-:W-:Y:S02]  /*02d0*/  DFMA R8, RZ, R34, R38.reuse ;  /* 0x00000022ff08722b */ /* 0x100fe40000000026 */
[C-C-:B------:R-:W-:Y:S02]  /*02e0*/  DADD R6, R34.reuse, R38.reuse ;  /* 0x0000000022067229 */ /* 0x140fe40000000026 */
[C-C-:B------:R-:W-:Y:S02]  /*02f0*/  DFMA R4, R34.reuse, 2, R38.reuse ;  /* 0x400000002204782b */ /* 0x140fe40000000026 */
[C-C-:B------:R-:W-:Y:S02]  /*0300*/  DFMA R2, R34.reuse, 3, R38.reuse ;  /* 0x400800002202782b */ /* 0x140fe40000000026 */
[----:B------:R-:W-:Y:S02]  /*0310*/  DFMA R34, R34, 4, R38 ;  /* 0x401000002222782b */ /* 0x000fe40000000026 */
[----:B------:R-:W-:Y:S01]  /*0320*/  DADD R38, R38, -R36 ;  /* 0x0000000026267229 */ /* 0x000fe20000000824 */
[----:B------:R-:W-:Y:S01]  /*0330*/  CS2R R36, SRZ ;  /* 0x0000000000247805 */ /* 0x000fe2000001ff00 */
[----:B------:R-:W-:Y:S09]  /*0340*/  @P0 BRA `(.L_x_1) ;  /* 0x00000000002c0947 */ /* 0x000ff20003800000 */
[----:B------:R-:W-:Y:S02]  /*0350*/  DADD R32, R32, 0.5 ;  /* 0x3fe0000020207429 */ /* 0x000fe40000000000 */
[----:B------:R-:W-:-:S08]  /*0360*/  DADD R14, R14, 0.5 ;  /* 0x3fe000000e0e7429 */ /* 0x000fd00000000000 */
[----:B------:R-:W-:Y:S08]  /*0370*/  F2I.F64.TRUNC R32, R32 ;  /* 0x0000002000207311 */ /* 0x000ff0000030d100 */
[----:B------:R-:W0:Y:S02]  /*0380*/  F2I.F64.TRUNC R15, R14 ;  /* 0x0000000e000f7311 */ /* 0x000e24000030d100 */
[----:B0-----:R-:W-:-:S05]  /*0390*/  IMAD R45, R15, UR5, R32 ;  /* 0x000000050f2d7c24 */ /* 0x001fca000f8e0220 */
[----:B------:R-:W-:-:S13]  /*03a0*/  ISETP.GE.AND P0, PT, R45, UR4, PT ;  /* 0x000000042d007c0c */ /* 0x000fda000bf06270 */
[----:B------:R-:W-:Y:S05]  /*03b0*/  @P0 BRA `(.L_x_1) ;  /* 0x0000000000100947 */ /* 0x000fea0003800000 */
[----:B------:R-:W0:Y:S02]  /*03c0*/  LDC.64 R14, c[0x0][0x3a8] ;  /* 0x0000ea00ff0e7b82 */ /* 0x000e240000000a00 */
[----:B0-----:R-:W-:-:S06]  /*03d0*/  IMAD.WIDE R14, R45, 0x8, R14 ;  /* 0x000000082d0e7825 */ /* 0x001fcc00078e020e */
[----:B------:R-:W2:Y:S02]  /*03e0*/  LDG.E.64 R14, desc[UR6][R14.64] ;  /* 0x000000060e0e7981 */ /* 0x000ea4000c1e1b00 */
[----:B--2---:R-:W-:-:S11]  /*03f0*/  DADD R36, RZ, R14 ;  /* 0x00000000ff247229 */ /* 0x004fd6000000000e */
.L_x_1:
[----:B------:R-:W-:Y:S05]  /*0400*/  BSYNC.RECONVERGENT B0 ;  /* 0x0000000000007941 */ /* 0x000fea0003800200 */
.L_x_0:
[----:B------:R-:W-:Y:S01]  /*0410*/  DSETP.GEU.AND P4, PT, R30, R40, PT ;  /* 0x000000281e00722a */ /* 0x000fe20003f8e000 */
[----:B------:R-:W-:Y:S01]  /*0420*/  BSSY.RECONVERGENT B0, `(.L_x_2) ;  /* 0x000001d000007945 */ /* 0x000fe20003800200 */
[----:B------:R-:W-:Y:S02]  /*0430*/  DSETP.GEU.AND P0, PT, R12, R42, PT ;  /* 0x0000002a0c00722a */ /* 0x000fe40003f0e000 */
[--C-:B------:R-:W-:Y:S02]  /*0440*/  DSETP.GEU.AND P5, PT, R28, R40.reuse, PT ;  /* 0x000000281c00722a */ /* 0x100fe40003fae000 */
[----:B------:R-:W-:Y:S02]  /*0450*/  DSETP.LTU.OR P4, PT, R30, RZ, P4 ;  /* 0x000000ff1e00722a */ /* 0x000fe40002789400 */
[----:B------:R-:W-:Y:S02]  /*0460*/  DSETP.LTU.OR P6, PT, R12, RZ, P0 ;  /* 0x000000ff0c00722a */ /* 0x000fe400007c9400 */
[----:B------:R-:W-:-:S02]  /*0470*/  DSETP.GEU.AND P2, PT, R26, R40, PT ;  /* 0x000000281a00722a */ /* 0x000fc40003f4e000 */
[----:B------:R-:W-:Y:S02]  /*0480*/  DSETP.GEU.AND P3, PT, R24, R40, PT ;  /* 0x000000281800722a */ /* 0x000fe40003f6e000 */
[----:B------:R-:W-:Y:S01]  /*0490*/  PLOP3.LUT P4, PT, P4, P6, PT, 0xf8, 0x8f ;  /* 0x00000000008f781c */ /* 0x000fe2000278df70 */
[--C-:B------:R-:W-:Y:S02]  /*04a0*/  DSETP.GEU.AND P1, PT, R10, R42.reuse, PT ;  /* 0x0000002a0a00722a */ /* 0x100fe40003f2e000 */
[--C-:B------:R-:W-:Y:S02]  /*04b0*/  DSETP.GEU.AND P0, PT, R8, R42.reuse, PT ;  /* 0x0000002a0800722a */ /* 0x100fe40003f0e000 */
[----:B------:R-:W-:Y:S02]  /*04c0*/  DSETP.GEU.AND P6, PT, R6, R42, PT ;  /* 0x0000002a0600722a */ /* 0x000fe40003fce000 */
[----:B------:R-:W-:Y:S02]  /*04d0*/  DSETP.LTU.OR P5, PT, R28, RZ, P5 ;  /* 0x000000ff1c00722a */ /* 0x000fe40002fa9400 */
[----:B------:R-:W-:-:S02]  /*04e0*/  DSETP.LTU.OR P2, PT, R26, RZ, P2 ;  /* 0x000000ff1a00722a */ /* 0x000fc40001749400 */
[----:B------:R-:W-:Y:S02]  /*04f0*/  DSETP.LTU.OR P3, PT, R24, RZ, P3 ;  /* 0x000000ff1800722a */ /* 0x000fe40001f69400 */
[----:B------:R-:W-:Y:S02]  /*0500*/  DSETP.LTU.OR P1, PT, R10, RZ, P1 ;  /* 0x000000ff0a00722a */ /* 0x000fe40000f29400 */
[----:B------:R-:W-:Y:S02]  /*0510*/  DSETP.LTU.OR P0, PT, R8, RZ, P0 ;  /* 0x000000ff0800722a */ /* 0x000fe40000709400 */
[----:B------:R-:W-:Y:S01]  /*0520*/  DSETP.LTU.OR P6, PT, R6, RZ, P6 ;  /* 0x000000ff0600722a */ /* 0x000fe200037c9400 */
[----:B------:R-:W-:-:S13]  /*0530*/  @P4 BRA `(.L_x_3) ;  /* 0x00000000002c4947 */ /* 0x000fda0003800000 */
        /* <DEDUP_REMOVED lines=10> */
[----:B--2---:R-:W-:-:S11]  /*05e0*/  DADD R36, R36, R12 ;  /* 0x0000000024247229 */ /* 0x004fd6000000000c */
.L_x_3:
[----:B------:R-:W-:Y:S05]  /*05f0*/  BSYNC.RECONVERGENT B0 ;  /* 0x0000000000007941 */ /* 0x000fea0003800200 */
.L_x_2:
[----:B------:R-:W-:Y:S01]  /*0600*/  PLOP3.LUT P1, PT, P5, P1, PT, 0xf8, 0x8f ;  /* 0x00000000008f781c */ /* 0x000fe20002f23f70 */
[--C-:B------:R-:W-:Y:S01]  /*0610*/  DSETP.GEU.AND P4, PT, R22, R40.reuse, PT ;  /* 0x000000281600722a */ /* 0x100fe20003f8e000 */
[----:B------:R-:W-:Y:S01]  /*0620*/  PLOP3.LUT P2, PT, P2, P0, PT, 0xf8, 0x8f ;  /* 0x00000000008f781c */ /* 0x000fe20001741f70 */
[----:B------:R-:W-:Y:S01]  /*0630*/  DSETP.GEU.AND P5, PT, R20, R40, PT ;  /* 0x000000281400722a */ /* 0x000fe20003fae000 */
[----:B------:R-:W-:Y:S01]  /*0640*/  PLOP3.LUT P3, PT, P3, P6, PT, 0xf8, 0x8f ;  /* 0x00000000008f781c */ /* 0x000fe20001f6df70 */
[--C-:B------:R-:W-:Y:S01]  /*0650*/  DSETP.GEU.AND P0, PT, R4, R42.reuse, PT ;  /* 0x0000002a0400722a */ /* 0x100fe20003f0e000 */
[----:B------:R-:W-:Y:S01]  /*0660*/  P2R R12, PR, RZ, 0x2 ;  /* 0x00000002ff0c7803 */ /* 0x000fe20000000000 */
[----:B------:R-:W-:Y:S01]  /*0670*/  DSETP.GEU.AND P6, PT, R2, R42, PT ;  /* 0x0000002a0200722a */ /* 0x000fe20003fce000 */
[----:B------:R-:W0:Y:S01]  /*0680*/  MUFU.RCP64H R13, 9 ;  /* 0x40220000000d7908 */ /* 0x000e220000001800 */
[----:B------:R-:W-:Y:S01]  /*0690*/  DSETP.LTU.OR P4, PT, R22, RZ, P4 ;  /* 0x000000ff1600722a */ /* 0x000fe20002789400 */
[----:B------:R-:W-:Y:S01]  /*06a0*/  IMAD.MOV.U32 R30, RZ, RZ, 0x0 ;  /* 0x00000000ff1e7424 */ /* 0x000fe200078e00ff */
[----:B------:R-:W-:Y:S01]  /*06b0*/  DSETP.LTU.OR P5, PT, R20, RZ, P5 ;  /* 0x000000ff1400722a */ /* 0x000fe20002fa9400 */
[----:B------:R-:W-:Y:S01]  /*06c0*/  IMAD.MOV.U32 R31, RZ, RZ, 0x40220000 ;  /* 0x40220000ff1f7424 */ /* 0x000fe200078e00ff */
[----:B------:R-:W-:Y:S01]  /*06d0*/  DSETP.LTU.OR P0, PT, R4, RZ, P0 ;  /* 0x000000ff0400722a */ /* 0x000fe20000709400 */
[----:B------:R-:W-:Y:S01]  /*06e0*/  BSSY.RECONVERGENT B0, `(.L_x_4) ;  /* 0x0000021000007945 */ /* 0x000fe20003800200 */
[----:B------:R-:W-:-:S04]  /*06f0*/  DSETP.LTU.OR P6, PT, R2, RZ, P6 ;  /* 0x000000ff0200722a */ /* 0x000fc800037c9400 */
[----:B------:R-:W-:Y:S01]  /*0700*/  PLOP3.LUT P4, PT, P4, P0, PT, 0xf8, 0x8f ;  /* 0x00000000008f781c */ /* 0x000fe20002781f70 */
[----:B------:R-:W-:Y:S01]  /*0710*/  DSETP.GEU.AND P0, PT, R18, R40, PT ;  /* 0x000000281200722a */ /* 0x000fe20003f0e000 */
[----:B------:R-:W-:Y:S01]  /*0720*/  PLOP3.LUT P5, PT, P5, P6, PT, 0xf8, 0x8f ;  /* 0x00000000008f781c */ /* 0x000fe20002fadf70 */
[----:B------:R-:W-:-:S04]  /*0730*/  DSETP.GEU.AND P6, PT, R34, R42, PT ;  /* 0x0000002a2200722a */ /* 0x000fc80003fce000 */
[----:B------:R-:W-:Y:S02]  /*0740*/  DSETP.LTU.OR P0, PT, R18, RZ, P0 ;  /* 0x000000ff1200722a */ /* 0x000fe40000709400 */
[----:B------:R-:W-:-:S06]  /*0750*/  DSETP.LTU.OR P6, PT, R34, RZ, P6 ;  /* 0x000000ff2200722a */ /* 0x000fcc00037c9400 */
[----:B------:R-:W-:Y:S01]  /*0760*/  PLOP3.LUT P6, PT, P0, P6, PT, 0xf8, 0x8f ;  /* 0x00000000008f781c */ /* 0x000fe200007cdf70 */
[----:B------:R-:W-:-:S06]  /*0770*/  DSETP.GEU.AND P0, PT, R16, R40, PT ;  /* 0x000000281000722a */ /* 0x000fcc0003f0e000 */
[----:B------:R-:W-:Y:S02]  /*0780*/  DSETP.LTU.OR P1, PT, R16, RZ, P0 ;  /* 0x000000ff1000722a */ /* 0x000fe40000729400 */
[----:B------:R-:W-:-:S06]  /*0790*/  DSETP.GEU.AND P0, PT, R38, R42, PT ;  /* 0x0000002a2600722a */ /* 0x000fcc0003f0e000 */
[----:B------:R-:W-:-:S06]  /*07a0*/  DSETP.LTU.OR P0, PT, R38, RZ, P0 ;  /* 0x000000ff2600722a */ /* 0x000fcc0000709400 */
[----:B------:R-:W-:Y:S02]  /*07b0*/  PLOP3.LUT P0, PT, P1, P0, PT, 0xf8, 0x8f ;  /* 0x00000000008f781c */ /* 0x000fe40000f01f70 */
[----:B------:R-:W-:Y:S01]  /*07c0*/  ISETP.NE.AND P1, PT, R12, RZ, PT ;  /* 0x000000ff0c00720c */ /* 0x000fe20003f25270 */
[----:B------:R-:W-:-:S06]  /*07d0*/  IMAD.MOV.U32 R12, RZ, RZ, 0x1 ;  /* 0x00000001ff0c7424 */ /* 0x000fcc00078e00ff */
[----:B0-----:R-:W-:-:S08]  /*07e0*/  DFMA R14, R12, -R30, 1 ;  /* 0x3ff000000c0e742b */ /* 0x001fd0000000081e */
[----:B------:R-:W-:-:S08]  /*07f0*/  DFMA R14, R14, R14, R14 ;  /* 0x0000000e0e0e722b */ /* 0x000fd0000000000e */
[----:B------:R-:W-:-:S08]  /*0800*/  DFMA R12, R12, R14, R12 ;  /* 0x0000000e0c0c722b */ /* 0x000fd0000000000c */
[----:B------:R-:W-:-:S08]  /*0810*/  DFMA R14, R12, -R30, 1 ;  /* 0x3ff000000c0e742b */ /* 0x000fd0000000081e */
[----:B------:R-:W-:Y:S01]  /*0820*/  DFMA R12, R12, R14, R12 ;  /* 0x0000000e0c0c722b */ /* 0x000fe2000000000c */
[----:B------:R-:W-:Y:S10]  /*0830*/  @P0 BRA `(.L_x_5) ;  /* 0x00000000002c0947 */ /* 0x000ff40003800000 */
        /* <DEDUP_REMOVED lines=11> */
.L_x_5:
[----:B------:R-:W-:Y:S05]  /*08f0*/  BSYNC.RECONVERGENT B0 ;  /* 0x0000000000007941 */ /* 0x000fea0003800200 */
.L_x_4:
[----:B------:R-:W-:Y:S04]  /*0900*/  BSSY.RECONVERGENT B0, `(.L_x_6) ;  /* 0x000000d000007945 */ /* 0x000fe80003800200 */
[----:B------:R-:W-:Y:S05]  /*0910*/  @P1 BRA `(.L_x_7) ;  /* 0x00000000002c1947 */ /* 0x000fea0003800000 */
        /* <DEDUP_REMOVED lines=11> */
.L_x_7:
[----:B------:R-:W-:Y:S05]  /*09d0*/  BSYNC.RECONVERGENT B0 ;  /* 0x0000000000007941 */ /* 0x000fea0003800200 */
.L_x_6:
        /* <DEDUP_REMOVED lines=13> */
.L_x_9:
[----:B------:R-:W-:Y:S05]  /*0ab0*/  BSYNC.RECONVERGENT B0 ;  /* 0x0000000000007941 */ /* 0x000fea0003800200 */
.L_x_8:
        /* <DEDUP_REMOVED lines=13> */
.L_x_11:
[----:B------:R-:W-:Y:S05]  /*0b90*/  BSYNC.RECONVERGENT B0 ;  /* 0x0000000000007941 */ /* 0x000fea0003800200 */
.L_x_10:
        /* <DEDUP_REMOVED lines=13> */
.L_x_13:
[----:B------:R-:W-:Y:S05]  /*0c70*/  BSYNC.RECONVERGENT B0 ;  /* 0x0000000000007941 */ /* 0x000fea0003800200 */
.L_x_12:
        /* <DEDUP_REMOVED lines=13> */
.L_x_15:
[----:B------:R-:W-:Y:S05]  /*0d50*/  BSYNC.RECONVERGENT B0 ;  /* 0x0000000000007941 */ /* 0x000fea0003800200 */
.L_x_14:
        /* <DEDUP_REMOVED lines=13> */
.L_x_17:
[----:B------:R-:W-:Y:S05]  /*0e30*/  BSYNC.RECONVERGENT B0 ;  /* 0x0000000000007941 */ /* 0x000fea0003800200 */
.L_x_16:
[----:B------:R-:W-:Y:S01]  /*0e40*/  DMUL R2, R12, R36 ;  /* 0x000000240c027228 */ /* 0x000fe20000000000 */
[----:B------:R-:W-:Y:S01]  /*0e50*/  BAR.SYNC.DEFER_BLOCKING 0x0 ;  /* 0x0000000000007b1d */ /* 0x000fe20000010000 */
[----:B------:R-:W-:-:S05]  /*0e60*/  FSETP.GEU.AND P1, PT, |R37|, 6.5827683646048100446e-37, PT ;  /* 0x036000002500780b */ /* 0x000fca0003f2e200 */
[----:B------:R-:W-:Y:S01]  /*0e70*/  BSSY.RECONVERGENT B0, `(.L_x_18) ;  /* 0x000000c000007945 */ /* 0x000fe20003800200 */
[----:B------:R-:W-:-:S08]  /*0e80*/  DFMA R4, R2, -9, R36 ;  /* 0xc02200000204782b */ /* 0x000fd00000000024 */
[----:B------:R-:W-:-:S10]  /*0e90*/  DFMA R2, R12, R4, R2 ;  /* 0x000000040c02722b */ /* 0x000fd40000000002 */
[----:B------:R-:W-:-:S05]  /*0ea0*/  FFMA R4, RZ, 2.53125, R3 ;  /* 0x40220000ff047823 */ /* 0x000fca0000000003 */
[----:B------:R-:W-:-:S13]  /*0eb0*/  FSETP.GT.AND P0, PT, |R4|, 1.469367938527859385e-39, PT ;  /* 0x001000000400780b */ /* 0x000fda0003f04200 */
[----:B------:R-:W-:Y:S05]  /*0ec0*/  @P0 BRA P1, `(.L_x_19) ;  /* 0x0000000000180947 */ /* 0x000fea0000800000 */
[----:B------:R-:W-:Y:S01]  /*0ed0*/  IMAD.MOV.U32 R6, RZ, RZ, R36 ;  /* 0x000000ffff067224 */ /* 0x000fe200078e0024 */
[----:B------:R-:W-:Y:S01]  /*0ee0*/  MOV R2, 0xf10 ;  /* 0x00000f1000027802 */ /* 0x000fe20000000f00 */
[----:B------:R-:W-:-:S07]  /*0ef0*/  IMAD.MOV.U32 R7, RZ, RZ, R37 ;  /* 0x000000ffff077224 */ /* 0x000fce00078e0025 */
[----:B------:R-:W-:Y:S05]  /*0f00*/  CALL.REL.NOINC `($__internal_0_$__cuda_sm20_div_rn_f64_full) ;  /* 0x00000000004c7944 */ /* 0x000fea0003c00000 */
[----:B------:R-:W-:Y:S02]  /*0f10*/  IMAD.MOV.U32 R2, RZ, RZ, R10 ;  /* 0x000000ffff027224 */ /* 0x000fe400078e000a */
[----:B------:R-:W-:-:S07]  /*0f20*/  IMAD.MOV.U32 R3, RZ, RZ, R11 ;  /* 0x000000ffff037224 */ /* 0x000fce00078e000b */
.L_x_19:
[----:B------:R-:W-:Y:S05]  /*0f30*/  BSYNC.RECONVERGENT B0 ;  /* 0x0000000000007941 */ /* 0x000fea0003800200 */
.L_x_18:
[----:B------:R-:W0:Y:S08]  /*0f40*/  LDC.64 R4, c[0x0][0x390] ;  /* 0x0000e400ff047b82 */ /* 0x000e300000000a00 */
[----:B------:R-:W1:Y:S08]  /*0f50*/  LDC.64 R6, c[0x0][0x398] ;  /* 0x0000e600ff067b82 */ /* 0x000e700000000a00 */
[----:B------:R-:W2:Y:S01]  /*0f60*/  LDC.64 R8, c[0x0][0x380] ;  /* 0x0000e000ff087b82 */ /* 0x000ea20000000a00 */
[----:B0-----:R-:W-:-:S07]  /*0f70*/  IMAD.WIDE R4, R0, 0x8, R4 ;  /* 0x0000000800047825 */ /* 0x001fce00078e0204 */
[----:B------:R-:W0:Y:S01]  /*0f80*/  LDC.64 R10, c[0x0][0x3a0] ;  /* 0x0000e800ff0a7b82 */ /* 0x000e220000000a00 */
[----:B------:R-:W-:Y:S01]  /*0f90*/  STG.E.64 desc[UR6][R4.64], R2 ;  /* 0x0000000204007986 */ /* 0x000fe2000c101b06 */
[----:B-1----:R-:W-:-:S06]  /*0fa0*/  IMAD.WIDE R6, R0, 0x8, R6 ;  /* 0x0000000800067825 */ /* 0x002fcc00078e0206 */
[----:B------:R-:W1:Y:S01]  /*0fb0*/  LDC.64 R12, c[0x0][0x388] ;  /* 0x0000e200ff0c7b82 */ /* 0x000e620000000a00 */
[----:B------:R-:W3:Y:S01]  /*0fc0*/  LDG.E.64 R6, desc[UR6][R6.64] ;  /* 0x0000000606067981 */ /* 0x000ee2000c1e1b00 */
[----:B--2---:R-:W-:-:S04]  /*0fd0*/  IMAD.WIDE R8, R0, 0x8, R8 ;  /* 0x0000000800087825 */ /* 0x004fc800078e0208 */
[C---:B0-----:R-:W-:Y:S01]  /*0fe0*/  IMAD.WIDE R10, R0.reuse, 0x8, R10 ;  /* 0x00000008000a7825 */ /* 0x041fe200078e020a */
[----:B---3--:R-:W-:Y:S05]  /*0ff0*/  STG.E.64 desc[UR6][R8.64], R6 ;  /* 0x0000000608007986 */ /* 0x008fea000c101b06 */
[----:B------:R-:W2:Y:S01]  /*1000*/  LDG.E.64 R10, desc[UR6][R10.64] ;  /* 0x000000060a0a7981 */ /* 0x000ea2000c1e1b00 */
[----:B-1----:R-:W-:-:S05]  /*1010*/  IMAD.WIDE R12, R0, 0x8, R12 ;  /* 0x00000008000c7825 */ /* 0x002fca00078e020c */
[----:B--2---:R-:W-:Y:S01]  /*1020*/  STG.E.64 desc[UR6][R12.64], R10 ;  /* 0x0000000a0c007986 */ /* 0x004fe2000c101b06 */
[----:B------:R-:W-:Y:S05]  /*1030*/  EXIT ;  /* 0x000000000000794d */ /* 0x000fea0003800000 */
        .weak           $__internal_0_$__cuda_sm20_div_rn_f64_full
        .type           $__internal_0_$__cuda_sm20_div_rn_f64_full,@function
        .size           $__internal_0_$__cuda_sm20_div_rn_f64_full,(.L_x_25 - $__internal_0_$__cuda_sm20_div_rn_f64_full)
$__internal_0_$__cuda_sm20_div_rn_f64_full:
[----:B------:R-:W-:Y:S01]  /*1040*/  IMAD.MOV.U32 R5, RZ, RZ, 0x3ff20000 ;  /* 0x3ff20000ff057424 */ /* 0x000fe200078e00ff */
[----:B------:R-:W-:Y:S01]  /*1050*/  MOV R4, 0x0 ;  /* 0x0000000000047802 */ /* 0x000fe20000000f00 */
[----:B------:R-:W-:Y:S01]  /*1060*/  IMAD.MOV.U32 R8, RZ, RZ, 0x1 ;  /* 0x00000001ff087424 */ /* 0x000fe200078e00ff */
[C---:B------:R-:W-:Y:S01]  /*1070*/  FSETP.GEU.AND P1, PT, |R7|.reuse, 1.469367938527859385e-39, PT ;  /* 0x001000000700780b */ /* 0x040fe20003f2e200 */
[----:B------:R-:W0:Y:S01]  /*1080*/  MUFU.RCP64H R9, R5 ;  /* 0x0000000500097308 */ /* 0x000e220000001800 */
[----:B------:R-:W-:Y:S01]  /*1090*/  LOP3.LUT R19, R7, 0x7ff00000, RZ, 0xc0, !PT ;  /* 0x7ff0000007137812 */ /* 0x000fe200078ec0ff */
[----:B------:R-:W-:Y:S01]  /*10a0*/  IMAD.MOV.U32 R3, RZ, RZ, 0x1ca00000 ;  /* 0x1ca00000ff037424 */ /* 0x000fe200078e00ff */
[----:B------:R-:W-:Y:S01]  /*10b0*/  MOV R17, 0x40200000 ;  /* 0x4020000000117802 */ /* 0x000fe20000000f00 */
[----:B------:R-:W-:Y:S01]  /*10c0*/  BSSY.RECONVERGENT B1, `(.L_x_20) ;  /* 0x0000043000017945 */ /* 0x000fe20003800200 */
[----:B------:R-:W-:Y:S01]  /*10d0*/  ISETP.GE.U32.AND P0, PT, R19, 0x40200000, PT ;  /* 0x402000001300780c */ /* 0x000fe20003f06070 */
[----:B------:R-:W-:-:S02]  /*10e0*/  IMAD.MOV.U32 R16, RZ, RZ, R19 ;  /* 0x000000ffff107224 */ /* 0x000fc400078e0013 */
[----:B------:R-:W-:Y:S01]  /*10f0*/  VIADD R20, R17, 0xffffffff ;  /* 0xffffffff11147836 */ /* 0x000fe20000000000 */
[----:B------:R-:W-:Y:S01]  /*1100*/  SEL R3, R3, 0x63400000, !P0 ;  /* 0x6340000003037807 */ /* 0x000fe20004000000 */
[----:B0-----:R-:W-:-:S08]  /*1110*/  DFMA R10, R8, -R4, 1 ;  /* 0x3ff00000080a742b */ /* 0x001fd00000000804 */
[----:B------:R-:W-:-:S08]  /*1120*/  DFMA R10, R10, R10, R10 ;  /* 0x0000000a0a0a722b */ /* 0x000fd0000000000a */
[----:B------:R-:W-:Y:S01]  /*1130*/  DFMA R12, R8, R10, R8 ;  /* 0x0000000a080c722b */ /* 0x000fe20000000008 */
[C-C-:B------:R-:W-:Y:S01]  /*1140*/  @!P1 LOP3.LUT R10, R3.reuse, 0x80000000, R7.reuse, 0xf8, !PT ;  /* 0x80000000030a9812 */ /* 0x140fe200078ef807 */
[----:B------:R-:W-:Y:S01]  /*1150*/  IMAD.MOV.U32 R8, RZ, RZ, R6 ;  /* 0x000000ffff087224 */ /* 0x000fe200078e0006 */
[----:B------:R-:W-:Y:S02]  /*1160*/  LOP3.LUT R9, R3, 0x800fffff, R7, 0xf8, !PT ;  /* 0x800fffff03097812 */ /* 0x000fe400078ef807 */
[----:B------:R-:W-:Y:S01]  /*1170*/  @!P1 LOP3.LUT R11, R10, 0x100000, RZ, 0xfc, !PT ;  /* 0x001000000a0b9812 */ /* 0x000fe200078efcff */
[----:B------:R-:W-:Y:S02]  /*1180*/  @!P1 IMAD.MOV.U32 R10, RZ, RZ, RZ ;  /* 0x000000ffff0a9224 */ /* 0x000fe400078e00ff */
[----:B------:R-:W-:-:S04]  /*1190*/  DFMA R14, R12, -R4, 1 ;  /* 0x3ff000000c0e742b */ /* 0x000fc80000000804 */
[----:B------:R-:W-:-:S04]  /*11a0*/  @!P1 DFMA R8, R8, 2, -R10 ;  /* 0x400000000808982b */ /* 0x000fc8000000080a */
[----:B------:R-:W-:-:S06]  /*11b0*/  DFMA R14, R12, R14, R12 ;  /* 0x0000000e0c0e722b */ /* 0x000fcc000000000c */
[----:B------:R-:W-:Y:S02]  /*11c0*/  @!P1 LOP3.LUT R16, R9, 0x7ff00000, RZ, 0xc0, !PT ;  /* 0x7ff0000009109812 */ /* 0x000fe400078ec0ff */
[----:B------:R-:W-:-:S03]  /*11d0*/  DMUL R10, R14, R8 ;  /* 0x000000080e0a7228 */ /* 0x000fc60000000000 */
[----:B------:R-:W-:-:S05]  /*11e0*/  VIADD R18, R16, 0xffffffff ;  /* 0xffffffff10127836 */ /* 0x000fca0000000000 */
[----:B------:R-:W-:Y:S01]  /*11f0*/  DFMA R12, R10, -R4, R8 ;  /* 0x800000040a0c722b */ /* 0x000fe20000000008 */
[----:B------:R-:W-:-:S04]  /*1200*/  ISETP.GT.U32.AND P0, PT, R18, 0x7feffffe, PT ;  /* 0x7feffffe1200780c */ /* 0x000fc80003f04070 */
[----:B------:R-:W-:-:S03]  /*1210*/  ISETP.GT.U32.OR P0, PT, R20, 0x7feffffe, P0 ;  /* 0x7feffffe1400780c */ /* 0x000fc60000704470 */
[----:B------:R-:W-:-:S10]  /*1220*/  DFMA R12, R14, R12, R10 ;  /* 0x0000000c0e0c722b */ /* 0x000fd4000000000a */
[----:B------:R-:W-:Y:S05]  /*1230*/  @P0 BRA `(.L_x_21) ;  /* 0x0000000000680947 */ /* 0x000fea0003800000 */
[----:B------:R-:W-:-:S05]  /*1240*/  IMAD.MOV.U32 R6, RZ, RZ, 0x40200000 ;  /* 0x40200000ff067424 */ /* 0x000fca00078e00ff */
[----:B------:R-:W-:-:S04]  /*1250*/  VIADDMNMX R6, R19, -R6, 0xb9600000, !PT ;  /* 0xb960000013067446 */ /* 0x000fc80007800906 */
[----:B------:R-:W-:-:S05]  /*1260*/  VIMNMX R6, PT, PT, R6, 0x46a00000, PT ;  /* 0x46a0000006067848 */ /* 0x000fca0003fe0100 */
[----:B------:R-:W-:Y:S01]  /*1270*/  IMAD.IADD R14, R6, 0x1, -R3 ;  /* 0x00000001060e7824 */ /* 0x000fe200078e0a03 */
[----:B------:R-:W-:-:S03]  /*1280*/  MOV R6, RZ ;  /* 0x000000ff00067202 */ /* 0x000fc60000000f00 */
[----:B------:R-:W-:-:S06]  /*1290*/  VIADD R7, R14, 0x7fe00000 ;  /* 0x7fe000000e077836 */ /* 0x000fcc0000000000 */
[----:B------:R-:W-:-:S10]  /*12a0*/  DMUL R10, R12, R6 ;  /* 0x000000060c0a7228 */ /* 0x000fd40000000000 */
[----:B------:R-:W-:-:S13]  /*12b0*/  FSETP.GTU.AND P0, PT, |R11|, 1.469367938527859385e-39, PT ;  /* 0x001000000b00780b */ /* 0x000fda0003f0c200 */
[----:B------:R-:W-:Y:S05]  /*12c0*/  @P0 BRA `(.L_x_22) ;  /* 0x0000000000880947 */ /* 0x000fea0003800000 */
[----:B------:R-:W-:Y:S01]  /*12d0*/  DFMA R4, R12, -R4, R8 ;  /* 0x800000040c04722b */ /* 0x000fe20000000008 */
[----:B------:R-:W-:-:S09]  /*12e0*/  IMAD.MOV.U32 R6, RZ, RZ, RZ ;  /* 0x000000ffff067224 */ /* 0x000fd200078e00ff */
[C---:B------:R-:W-:Y:S02]  /*12f0*/  FSETP.NEU.AND P0, PT, R5.reuse, RZ, PT ;  /* 0x000000ff0500720b */ /* 0x040fe40003f0d000 */
[----:B------:R-:W-:-:S04]  /*1300*/  LOP3.LUT R3, R5, 0x40220000, RZ, 0x3c, !PT ;  /* 0x4022000005037812 */ /* 0x000fc800078e3cff */
[----:B------:R-:W-:-:S04]  /*1310*/  LOP3.LUT R3, R3, 0x80000000, RZ, 0xc0, !PT ;  /* 0x8000000003037812 */ /* 0x000fc800078ec0ff */
[----:B------:R-:W-:-:S03]  /*1320*/  LOP3.LUT R7, R3, R7, RZ, 0xfc, !PT ;  /* 0x0000000703077212 */ /* 0x000fc600078efcff */
[----:B------:R-:W-:Y:S05]  /*1330*/  @!P0 BRA `(.L_x_22) ;  /* 0x00000000006c8947 */ /* 0x000fea0003800000 */
[----:B------:R-:W-:Y:S01]  /*1340*/  IMAD.MOV R5, RZ, RZ, -R14 ;  /* 0x000000ffff057224 */ /* 0x000fe200078e0a0e */
[----:B------:R-:W-:Y:S01]  /*1350*/  DMUL.RP R6, R12, R6 ;  /* 0x000000060c067228 */ /* 0x000fe20000008000 */
[----:B------:R-:W-:-:S06]  /*1360*/  IMAD.MOV.U32 R4, RZ, RZ, RZ ;  /* 0x000000ffff047224 */ /* 0x000fcc00078e00ff */
[----:B------:R-:W-:-:S03]  /*1370*/  DFMA R4, R10, -R4, R12 ;  /* 0x800000040a04722b */ /* 0x000fc6000000000c */
[----:B------:R-:W-:-:S03]  /*1380*/  LOP3.LUT R3, R7, R3, RZ, 0x3c, !PT ;  /* 0x0000000307037212 */ /* 0x000fc600078e3cff */
[----:B------:R-:W-:-:S04]  /*1390*/  IADD3 R4, PT, PT, -R14, -0x43300000, RZ ;  /* 0xbcd000000e047810 */ /* 0x000fc80007ffe1ff */
[----:B------:R-:W-:-:S04]  /*13a0*/  FSETP.NEU.AND P0, PT, |R5|, R4, PT ;  /* 0x000000040500720b */ /* 0x000fc80003f0d200 */
[----:B------:R-:W-:Y:S02]  /*13b0*/  FSEL R10, R6, R10, !P0 ;  /* 0x0000000a060a7208 */ /* 0x000fe40004000000 */
[----:B------:R-:W-:Y:S01]  /*13c0*/  FSEL R11, R3, R11, !P0 ;  /* 0x0000000b030b7208 */ /* 0x000fe20004000000 */
[----:B------:R-:W-:Y:S06]  /*13d0*/  BRA `(.L_x_22) ;  /* 0x0000000000447947 */ /* 0x000fec0003800000 */
.L_x_21:
[----:B------:R-:W-:-:S14]  /*13e0*/  DSETP.NAN.AND P0, PT, R6, R6, PT ;  /* 0x000000060600722a */ /* 0x000fdc0003f08000 */
[----:B------:R-:W-:Y:S05]  /*13f0*/  @P0 BRA `(.L_x_23) ;  /* 0x0000000000340947 */ /* 0x000fea0003800000 */
[----:B------:R-:W-:Y:S01]  /*1400*/  ISETP.NE.AND P0, PT, R16, R17, PT ;  /* 0x000000111000720c */ /* 0x000fe20003f05270 */
[----:B------:R-:W-:Y:S02]  /*1410*/  IMAD.MOV.U32 R10, RZ, RZ, 0x0 ;  /* 0x00000000ff0a7424 */ /* 0x000fe400078e00ff */
[----:B------:R-:W-:-:S10]  /*1420*/  IMAD.MOV.U32 R11, RZ, RZ, -0x80000 ;  /* 0xfff80000ff0b7424 */ /* 0x000fd400078e00ff */
[----:B------:R-:W-:Y:S05]  /*1430*/  @!P0 BRA `(.L_x_22) ;  /* 0x00000000002c8947 */ /* 0x000fea0003800000 */
[----:B------:R-:W-:Y:S02]  /*1440*/  ISETP.NE.AND P0, PT, R16, 0x7ff00000, PT ;  /* 0x7ff000001000780c */ /* 0x000fe40003f05270 */
[----:B------:R-:W-:Y:S02]  /*1450*/  LOP3.LUT R6, R7, 0x40220000, RZ, 0x3c, !PT ;  /* 0x4022000007067812 */ /* 0x000fe400078e3cff */
[----:B------:R-:W-:Y:S02]  /*1460*/  ISETP.EQ.OR P0, PT, R17, RZ, !P0 ;  /* 0x000000ff1100720c */ /* 0x000fe40004702670 */
[----:B------:R-:W-:-:S11]  /*1470*/  LOP3.LUT R11, R6, 0x80000000, RZ, 0xc0, !PT ;  /* 0x80000000060b7812 */ /* 0x000fd600078ec0ff */
[----:B------:R-:W-:Y:S02]  /*1480*/  @P0 LOP3.LUT R3, R11, 0x7ff00000, RZ, 0xfc, !PT ;  /* 0x7ff000000b030812 */ /* 0x000fe400078efcff */
[----:B------:R-:W-:Y:S01]  /*1490*/  @!P0 MOV R10, RZ ;  /* 0x000000ff000a8202 */ /* 0x000fe20000000f00 */
[----:B------:R-:W-:Y:S02]  /*14a0*/  @P0 IMAD.MOV.U32 R10, RZ, RZ, RZ ;  /* 0x000000ffff0a0224 */ /* 0x000fe400078e00ff */
[----:B------:R-:W-:Y:S01]  /*14b0*/  @P0 IMAD.MOV.U32 R11, RZ, RZ, R3 ;  /* 0x000000ffff0b0224 */ /* 0x000fe200078e0003 */
[----:B------:R-:W-:Y:S06]  /*14c0*/  BRA `(.L_x_22) ;  /* 0x0000000000087947 */ /* 0x000fec0003800000 */
.L_x_23:
[----:B------:R-:W-:Y:S01]  /*14d0*/  LOP3.LUT R11, R7, 0x80000, RZ, 0xfc, !PT ;  /* 0x00080000070b7812 */ /* 0x000fe200078efcff */
[----:B------:R-:W-:-:S07]  /*14e0*/  IMAD.MOV.U32 R10, RZ, RZ, R6 ;  /* 0x000000ffff0a7224 */ /* 0x000fce00078e0006 */
.L_x_22:
[----:B------:R-:W-:Y:S05]  /*14f0*/  BSYNC.RECONVERGENT B1 ;  /* 0x0000000000017941 */ /* 0x000fea0003800200 */
.L_x_20:
[----:B------:R-:W-:-:S04]  /*1500*/  IMAD.MOV.U32 R3, RZ, RZ, 0x0 ;  /* 0x00000000ff037424 */ /* 0x000fc800078e00ff */
[----:B------:R-:W-:Y:S05]  /*1510*/  RET.REL.NODEC R2 `(_Z9etfWeightPdS_S_S_S_S_S_ii) ;  /* 0xffffffe802b87950 */ /* 0x000fea0003c3ffff */
.L_x_24:
[----:B------:R-:W-:-:S00]  /*1520*/  BRA `(.L_x_24) ;  /* 0xfffffffc00fc7947 */ /* 0x000fc0000383ffff */
[----:B------:R-:W-:-:S00]  /*1530*/  NOP ;  /* 0x0000000000007918 */ /* 0x000fc00000000000 */
        /* <DEDUP_REMOVED lines=12> */
.L_x_25:


//--------------------- .nv.shared.reserved.0     --------------------------
	.section	.nv.shared.reserved.0,"aw",@nobits
	.weak		__nv_reservedSMEM_offset_0_alias
	.size		__nv_reservedSMEM_offset_0_alias, 0, 64
	.other		__nv_reservedSMEM_offset_0_alias,@"STO_CUDA_RESERVED_SHARED STV_DEFAULT"
__nv_reservedSMEM_offset_0_alias:
	.zero		0
	.zero		64


//--------------------- .nv.constant0._Z9etfWeightPdS_S_S_S_S_S_ii --------------------------
	.section	.nv.constant0._Z9etfWeightPdS_S_S_S_S_S_ii,"a",@progbits
	.sectionflags	@""
	.align	4
.nv.constant0._Z9etfWeightPdS_S_S_S_S_S_ii:
	.zero		960


//--------------------- SYMBOLS --------------------------

	.type		.nv.reservedSmem.offset0,@object
	.size		.nv.reservedSmem.offset0,0x4
